	.headerflags	@"EF_CUDA_TEXMODE_UNIFIED EF_CUDA_64BIT_ADDRESS EF_CUDA_ACCELERATORS EF_CUDA_SM90 EF_CUDA_VIRTUAL_SM(EF_CUDA_SM90)"
	.elftype	@"ET_EXEC"


//--------------------- .nv.info                  --------------------------
	.section	.nv.info,"",@"SHT_CUDA_INFO"
	.align	4


	//----- nvinfo : EIATTR_REGCOUNT
	.align		4
        /*0000*/ 	.byte	0x04, 0x2f
        /*0002*/ 	.short	(.L_1 - .L_0)
	.align		4
.L_0:
        /*0004*/ 	.word	index@(triton_mm)
        /*0008*/ 	.word	0x0000002a


	//----- nvinfo : EIATTR_MIN_STACK_SIZE
	.align		4
.L_1:
        /*000c*/ 	.byte	0x04, 0x12
        /*000e*/ 	.short	(.L_3 - .L_2)
	.align		4
.L_2:
        /*0010*/ 	.word	index@(triton_mm)
        /*0014*/ 	.word	0x00000000


	//----- nvinfo : EIATTR_FRAME_SIZE
	.align		4
.L_3:
        /*0018*/ 	.byte	0x04, 0x11
        /*001a*/ 	.short	(.L_5 - .L_4)
	.align		4
.L_4:
        /*001c*/ 	.word	index@(triton_mm)
        /*0020*/ 	.word	0x00000000


	//----- nvinfo : EIATTR_MIN_STACK_SIZE
	.align		4
.L_5:
        /*0024*/ 	.byte	0x04, 0x12
        /*0026*/ 	.short	(.L_7 - .L_6)
	.align		4
.L_6:
        /*0028*/ 	.word	index@(triton_mm)
        /*002c*/ 	.word	0x00000000
.L_7:


//--------------------- .nv.info.triton_mm        --------------------------
	.section	.nv.info.triton_mm,"",@"SHT_CUDA_INFO"
	.sectionflags	@""
	.align	4


	//----- nvinfo : EIATTR_CUDA_API_VERSION
	.align		4
        /*0000*/ 	.byte	0x04, 0x37
        /*0002*/ 	.short	(.L_9 - .L_8)
.L_8:
        /*0004*/ 	.word	0x0000007c


	//----- nvinfo : EIATTR_KPARAM_INFO
	.align		4
.L_9:
        /*0008*/ 	.byte	0x04, 0x17
        /*000a*/ 	.short	(.L_11 - .L_10)
.L_10:
        /*000c*/ 	.word	0x00000000
        /*0010*/ 	.short	0x0003
        /*0012*/ 	.short	0x0018
        /*0014*/ 	.byte	0x00, 0xf0, 0x21, 0x00


	//----- nvinfo : EIATTR_KPARAM_INFO
	.align		4
.L_11:
        /*0018*/ 	.byte	0x04, 0x17
        /*001a*/ 	.short	(.L_13 - .L_12)
.L_12:
        /*001c*/ 	.word	0x00000000
        /*0020*/ 	.short	0x0002
        /*0022*/ 	.short	0x0010
        /*0024*/ 	.byte	0x00, 0xf0, 0x21, 0x00


	//----- nvinfo : EIATTR_KPARAM_INFO
	.align		4
.L_13:
        /*0028*/ 	.byte	0x04, 0x17
        /*002a*/ 	.short	(.L_15 - .L_14)
.L_14:
        /*002c*/ 	.word	0x00000000
        /*0030*/ 	.short	0x0001
        /*0032*/ 	.short	0x0008
        /*0034*/ 	.byte	0x00, 0xf0, 0x21, 0x00


	//----- nvinfo : EIATTR_KPARAM_INFO
	.align		4
.L_15:
        /*0038*/ 	.byte	0x04, 0x17
        /*003a*/ 	.short	(.L_17 - .L_16)
.L_16:
        /*003c*/ 	.word	0x00000000
        /*0040*/ 	.short	0x0000
        /*0042*/ 	.short	0x0000
        /*0044*/ 	.byte	0x00, 0xf0, 0x21, 0x00


	//----- nvinfo : EIATTR_SPARSE_MMA_MASK
	.align		4
.L_17:
        /*0048*/ 	.byte	0x03, 0x50
        /*004a*/ 	.short	0x0000


	//----- nvinfo : EIATTR_MAXREG_COUNT
	.align		4
        /*004c*/ 	.byte	0x03, 0x1b
        /*004e*/ 	.short	0x00ff


	//----- nvinfo : EIATTR_COOP_GROUP_MASK_REGIDS
	.align		4
        /*0050*/ 	.byte	0x04, 0x29
        /*0052*/ 	.short	(.L_19 - .L_18)


	//   ....[0]....
.L_18:
        /*0054*/ 	.word	0xffffffff


	//----- nvinfo : EIATTR_COOP_GROUP_INSTR_OFFSETS
	.align		4
.L_19:
        /*0058*/ 	.byte	0x04, 0x28
        /*005a*/ 	.short	(.L_21 - .L_20)


	//   ....[0]....
.L_20:
        /*005c*/ 	.word	0x000007c0


	//----- nvinfo : EIATTR_EXIT_INSTR_OFFSETS
	.align		4
.L_21:
        /*0060*/ 	.byte	0x04, 0x1c
        /*0062*/ 	.short	(.L_23 - .L_22)


	//   ....[0]....
.L_22:
        /*0064*/ 	.word	0x000021f0


	//   ....[1]....
        /*0068*/ 	.word	0x00002210


	//----- nvinfo : EIATTR_MAX_THREADS
	.align		4
.L_23:
        /*006c*/ 	.byte	0x04, 0x05
        /*006e*/ 	.short	(.L_25 - .L_24)
.L_24:
        /*0070*/ 	.word	0x00000100
        /*0074*/ 	.word	0x00000001
        /*0078*/ 	.word	0x00000001


	//----- nvinfo : EIATTR_CBANK_PARAM_SIZE
	.align		4
.L_25:
        /*007c*/ 	.byte	0x03, 0x19
        /*007e*/ 	.short	0x0020


	//----- nvinfo : EIATTR_PARAM_CBANK
	.align		4
        /*0080*/ 	.byte	0x04, 0x0a
        /*0082*/ 	.short	(.L_27 - .L_26)
	.align		4
.L_26:
        /*0084*/ 	.word	index@(.nv.constant0.triton_mm)
        /*0088*/ 	.short	0x0210
        /*008a*/ 	.short	0x0020


	//----- nvinfo : EIATTR_SW_WAR
	.align		4
.L_27:
        /*008c*/ 	.byte	0x04, 0x36
        /*008e*/ 	.short	(.L_29 - .L_28)
.L_28:
        /*0090*/ 	.word	0x00000008
.L_29:


//--------------------- .nv.callgraph             --------------------------
	.section	.nv.callgraph,"",@"SHT_CUDA_CALLGRAPH"
	.align	4
	.sectionentsize	8
	.align		4
        /*0000*/ 	.word	0x00000000
	.align		4
        /*0004*/ 	.word	0xffffffff
	.align		4
        /*0008*/ 	.word	0x00000000
	.align		4
        /*000c*/ 	.word	0xfffffffe
	.align		4
        /*0010*/ 	.word	0x00000000
	.align		4
        /*0014*/ 	.word	0xfffffffd
	.align		4
        /*0018*/ 	.word	0x00000000
	.align		4
        /*001c*/ 	.word	0xfffffffc


//--------------------- .text.triton_mm           --------------------------
	.section	.text.triton_mm,"ax",@progbits
	.sectionflags	@"SHF_BARRIERS=1"
	.align	128
        .global         triton_mm
        .type           triton_mm,@function
        .size           triton_mm,(.L_x_2 - triton_mm)
        .other          triton_mm,@"STO_CUDA_ENTRY STV_DEFAULT"
triton_mm:
.text.triton_mm:
[----:B------:R-:W1:Y:S02]  /*0000*/  LDC R1, c[0x0][0x28] ;  /* 0x00000a00ff017b82 */ /* 0x000e640000000800 */
[----:B------:R-:W2:Y:S01]  /*0010*/  S2R R9, SR_CTAID.X ;  /* 0x0000000000097919 */ /* 0x000ea20000002500 */
[----:B------:R-:W3:Y:S01]  /*0020*/  S2UR UR4, SR_CgaCtaId ;  /* 0x00000000000479c3 */ /* 0x000ee20000008800 */
[----:B------:R-:W-:Y:S01]  /*0030*/  UMOV UR6, 0x400 ;  /* 0x0000040000067882 */ /* 0x000fe20000000000 */
[----:B------:R-:W-:Y:S01]  /*0040*/  ULDC.64 UR16, c[0x0][0x208] ;  /* 0x0000820000107ab9 */ /* 0x000fe20000000a00 */
[----:B------:R-:W-:Y:S01]  /*0050*/  IMAD.MOV.U32 R23, RZ, RZ, 0x2 ;  /* 0x00000002ff177424 */ /* 0x000fe200078e00ff */
[----:B------:R-:W-:Y:S02]  /*0060*/  CS2R R24, SRZ ;  /* 0x0000000000187805 */ /* 0x000fe4000001ff00 */
[----:B------:R-:W-:Y:S02]  /*0070*/  CS2R R26, SRZ ;  /* 0x00000000001a7805 */ /* 0x000fe4000001ff00 */
[----:B------:R-:W-:Y:S02]  /*0080*/  CS2R R28, SRZ ;  /* 0x00000000001c7805 */ /* 0x000fe4000001ff00 */
[----:B------:R-:W-:-:S02]  /*0090*/  CS2R R30, SRZ ;  /* 0x00000000001e7805 */ /* 0x000fc4000001ff00 */
[----:B------:R-:W-:Y:S02]  /*00a0*/  CS2R R32, SRZ ;  /* 0x0000000000207805 */ /* 0x000fe4000001ff00 */
[----:B------:R-:W-:Y:S02]  /*00b0*/  CS2R R34, SRZ ;  /* 0x0000000000227805 */ /* 0x000fe4000001ff00 */
[----:B------:R-:W-:Y:S02]  /*00c0*/  CS2R R36, SRZ ;  /* 0x0000000000247805 */ /* 0x000fe4000001ff00 */
[----:B------:R-:W-:Y:S01]  /*00d0*/  CS2R R38, SRZ ;  /* 0x0000000000267805 */ /* 0x000fe2000001ff00 */
[----:B------:R-:W-:Y:S01]  /*00e0*/  UMOV UR20, 0xffffffff ;  /* 0xffffffff00147882 */ /* 0x000fe20000000000 */
[----:B---3--:R-:W-:Y:S01]  /*00f0*/  UPRMT UR6, UR4, 0x654, UR6 ;  /* 0x0000065404067896 */ /* 0x008fe20008000006 */
[----:B--2---:R-:W-:Y:S02]  /*0100*/  SHF.R.S32.HI R0, RZ, 0x1f, R9 ;  /* 0x0000001fff007819 */ /* 0x004fe40000011409 */
[----:B------:R-:W-:-:S02]  /*0110*/  IABS R8, R9 ;  /* 0x0000000900087213 */ /* 0x000fc40000000000 */
[----:B------:R-:W-:-:S04]  /*0120*/  LEA.HI R0, R0, R9, RZ, 0x3 ;  /* 0x0000000900007211 */ /* 0x000fc800078f18ff */
[----:B------:R-:W-:Y:S01]  /*0130*/  LOP3.LUT R4, R0, 0xfffffff8, RZ, 0xc0, !PT ;  /* 0xfffffff800047812 */ /* 0x000fe200078ec0ff */
[----:B------:R-:W-:-:S04]  /*0140*/  IMAD.MOV.U32 R0, RZ, RZ, 0x40 ;  /* 0x00000040ff007424 */ /* 0x000fc800078e00ff */
[----:B------:R-:W-:-:S05]  /*0150*/  IMAD.MOV R5, RZ, RZ, -R4 ;  /* 0x000000ffff057224 */ /* 0x000fca00078e0a04 */
[----:B------:R-:W-:-:S04]  /*0160*/  VIADDMNMX R5, R5, R0, 0x8, PT ;  /* 0x0000000805057446 */ /* 0x000fc80003800100 */
[-C--:B------:R-:W-:Y:S02]  /*0170*/  IABS R11, R5.reuse ;  /* 0x00000005000b7213 */ /* 0x080fe40000000000 */
[----:B------:R-:W-:Y:S02]  /*0180*/  IABS R10, R5 ;  /* 0x00000005000a7213 */ /* 0x000fe40000000000 */
[----:B------:R-:W2:Y:S08]  /*0190*/  I2F.RP R0, R11 ;  /* 0x0000000b00007306 */ /* 0x000eb00000209400 */
[----:B--2---:R-:W2:Y:S02]  /*01a0*/  MUFU.RCP R0, R0 ;  /* 0x0000000000007308 */ /* 0x004ea40000001000 */
[----:B--2---:R-:W-:-:S06]  /*01b0*/  VIADD R2, R0, 0xffffffe ;  /* 0x0ffffffe00027836 */ /* 0x004fcc0000000000 */
[----:B------:R2:W3:Y:S02]  /*01c0*/  F2I.FTZ.U32.TRUNC.NTZ R3, R2 ;  /* 0x0000000200037305 */ /* 0x0004e4000021f000 */
[----:B--2---:R-:W-:Y:S02]  /*01d0*/  IMAD.MOV.U32 R2, RZ, RZ, RZ ;  /* 0x000000ffff027224 */ /* 0x004fe400078e00ff */
[----:B---3--:R-:W-:-:S04]  /*01e0*/  IMAD.MOV R6, RZ, RZ, -R3 ;  /* 0x000000ffff067224 */ /* 0x008fc800078e0a03 */
[----:B------:R-:W-:Y:S02]  /*01f0*/  IMAD R7, R6, R11, RZ ;  /* 0x0000000b06077224 */ /* 0x000fe400078e02ff */
[----:B------:R-:W-:Y:S02]  /*0200*/  IMAD.IADD R6, R9, 0x1, -R4 ;  /* 0x0000000109067824 */ /* 0x000fe400078e0a04 */
[----:B------:R-:W-:-:S03]  /*0210*/  IMAD.HI.U32 R3, R3, R7, R2 ;  /* 0x0000000703037227 */ /* 0x000fc600078e0002 */
[----:B------:R-:W-:Y:S01]  /*0220*/  IABS R0, R6 ;  /* 0x0000000600007213 */ /* 0x000fe20000000000 */
[----:B------:R-:W-:Y:S01]  /*0230*/  IMAD.MOV.U32 R7, RZ, RZ, R8 ;  /* 0x000000ffff077224 */ /* 0x000fe200078e0008 */
[----:B------:R-:W-:Y:S01]  /*0240*/  LOP3.LUT R6, R6, R5, RZ, 0x3c, !PT ;  /* 0x0000000506067212 */ /* 0x000fe200078e3cff */
[----:B------:R-:W-:Y:S02]  /*0250*/  IMAD.MOV R8, RZ, RZ, -R10 ;  /* 0x000000ffff087224 */ /* 0x000fe400078e0a0a */
[----:B------:R-:W-:Y:S01]  /*0260*/  IMAD.MOV.U32 R10, RZ, RZ, R0 ;  /* 0x000000ffff0a7224 */ /* 0x000fe200078e0000 */
[----:B------:R-:W-:Y:S01]  /*0270*/  ISETP.GE.AND P2, PT, R6, RZ, PT ;  /* 0x000000ff0600720c */ /* 0x000fe20003f46270 */
[----:B------:R-:W-:-:S04]  /*0280*/  IMAD.HI.U32 R0, R3, R7, RZ ;  /* 0x0000000703007227 */ /* 0x000fc800078e00ff */
[----:B------:R-:W-:-:S04]  /*0290*/  IMAD.HI.U32 R3, R3, R10, RZ ;  /* 0x0000000a03037227 */ /* 0x000fc800078e00ff */
[-C--:B------:R-:W-:Y:S02]  /*02a0*/  IMAD R2, R0, R8.reuse, R7 ;  /* 0x0000000800027224 */ /* 0x080fe400078e0207 */
[----:B------:R-:W-:Y:S01]  /*02b0*/  IMAD R7, R3, R8, R10 ;  /* 0x0000000803077224 */ /* 0x000fe200078e020a */
[----:B------:R-:W2:Y:S02]  /*02c0*/  S2R R0, SR_TID.X ;  /* 0x0000000000007919 */ /* 0x000ea40000002100 */
[C---:B------:R-:W-:Y:S02]  /*02d0*/  ISETP.GT.U32.AND P1, PT, R11.reuse, R2, PT ;  /* 0x000000020b00720c */ /* 0x040fe40003f24070 */
[----:B------:R-:W-:-:S11]  /*02e0*/  ISETP.GT.U32.AND P0, PT, R11, R7, PT ;  /* 0x000000070b00720c */ /* 0x000fd60003f04070 */
[--C-:B------:R-:W-:Y:S01]  /*02f0*/  @!P1 IMAD.IADD R2, R2, 0x1, -R11.reuse ;  /* 0x0000000102029824 */ /* 0x100fe200078e0a0b */
[----:B------:R-:W-:Y:S01]  /*0300*/  ISETP.GE.AND P1, PT, R9, RZ, PT ;  /* 0x000000ff0900720c */ /* 0x000fe20003f26270 */
[----:B------:R-:W-:Y:S01]  /*0310*/  @!P0 IMAD.IADD R7, R7, 0x1, -R11 ;  /* 0x0000000107078824 */ /* 0x000fe200078e0a0b */
[----:B------:R-:W3:Y:S01]  /*0320*/  LDC.64 R8, c[0x0][0x220] ;  /* 0x00008800ff087b82 */ /* 0x000ee20000000a00 */
[----:B------:R-:W-:Y:S01]  /*0330*/  @!P0 VIADD R3, R3, 0x1 ;  /* 0x0000000103038836 */ /* 0x000fe20000000000 */
[----:B------:R-:W-:Y:S02]  /*0340*/  ISETP.GT.U32.AND P4, PT, R11, R2, PT ;  /* 0x000000020b00720c */ /* 0x000fe40003f84070 */
[----:B------:R-:W-:Y:S02]  /*0350*/  ISETP.GE.U32.AND P3, PT, R7, R11, PT ;  /* 0x0000000b0700720c */ /* 0x000fe40003f66070 */
[----:B------:R-:W-:Y:S02]  /*0360*/  ISETP.NE.AND P0, PT, R5, RZ, PT ;  /* 0x000000ff0500720c */ /* 0x000fe40003f05270 */
[----:B------:R-:W-:-:S02]  /*0370*/  LOP3.LUT R5, RZ, R5, RZ, 0x33, !PT ;  /* 0x00000005ff057212 */ /* 0x000fc400078e33ff */
[----:B--2---:R-:W-:-:S05]  /*0380*/  SHF.R.U32.HI R20, RZ, 0x5, R0 ;  /* 0x00000005ff147819 */ /* 0x004fca0000011600 */
[----:B------:R-:W-:Y:S01]  /*0390*/  @!P4 IMAD.IADD R2, R2, 0x1, -R11 ;  /* 0x000000010202c824 */ /* 0x000fe200078e0a0b */
[----:B------:R-:W-:Y:S01]  /*03a0*/  SHF.R.U32.HI R11, RZ, 0x2, R0 ;  /* 0x00000002ff0b7819 */ /* 0x000fe20000011600 */
[----:B------:R-:W-:Y:S02]  /*03b0*/  @P3 VIADD R3, R3, 0x1 ;  /* 0x0000000103033836 */ /* 0x000fe40000000000 */
[----:B------:R-:W-:Y:S01]  /*03c0*/  @!P1 IMAD.MOV R2, RZ, RZ, -R2 ;  /* 0x000000ffff029224 */ /* 0x000fe200078e0a02 */
[----:B------:R-:W-:Y:S01]  /*03d0*/  SGXT.U32 R11, R11, 0x6 ;  /* 0x000000060b0b781a */ /* 0x000fe20000000000 */
[----:B------:R-:W-:-:S03]  /*03e0*/  IMAD.MOV.U32 R6, RZ, RZ, R3 ;  /* 0x000000ffff067224 */ /* 0x000fc600078e0003 */
[----:B------:R-:W-:Y:S01]  /*03f0*/  SEL R3, R5, R2, !P0 ;  /* 0x0000000205037207 */ /* 0x000fe20004000000 */
[----:B------:R-:W-:Y:S01]  /*0400*/  @!P2 IMAD.MOV R6, RZ, RZ, -R6 ;  /* 0x000000ffff06a224 */ /* 0x000fe200078e0a06 */
[----:B------:R-:W-:-:S03]  /*0410*/  SHF.R.U32.HI R2, RZ, 0x2, R0 ;  /* 0x00000002ff027819 */ /* 0x000fc60000011600 */
[----:B------:R-:W-:Y:S01]  /*0420*/  IMAD.IADD R10, R4, 0x1, R3 ;  /* 0x00000001040a7824 */ /* 0x000fe200078e0203 */
[----:B------:R-:W-:Y:S02]  /*0430*/  SEL R5, R5, R6, !P0 ;  /* 0x0000000605057207 */ /* 0x000fe40004000000 */
[----:B------:R-:W2:Y:S01]  /*0440*/  LDC.64 R6, c[0x0][0x218] ;  /* 0x00008600ff067b82 */ /* 0x000ea20000000a00 */
[----:B------:R-:W-:Y:S01]  /*0450*/  IMAD.SHL.U32 R4, R10, 0x40, RZ ;  /* 0x000000400a047824 */ /* 0x000fe200078e00ff */
[----:B------:R-:W-:Y:S01]  /*0460*/  SHF.R.S32.HI R13, RZ, 0x19, R5 ;  /* 0x00000019ff0d7819 */ /* 0x000fe20000011405 */
[----:B------:R-:W-:Y:S01]  /*0470*/  IMAD.SHL.U32 R3, R5, 0x40, RZ ;  /* 0x0000004005037824 */ /* 0x000fe200078e00ff */
[----:B------:R-:W-:Y:S02]  /*0480*/  SHF.R.S32.HI R5, RZ, 0x19, R10 ;  /* 0x00000019ff057819 */ /* 0x000fe4000001140a */
[----:B------:R-:W-:Y:S02]  /*0490*/  SGXT R13, R13, 0x1 ;  /* 0x000000010d0d781a */ /* 0x000fe40000000200 */
[----:B------:R-:W-:-:S02]  /*04a0*/  LOP3.LUT R10, R3, R2, RZ, 0xfc, !PT ;  /* 0x00000002030a7212 */ /* 0x000fc400078efcff */
[----:B------:R-:W-:Y:S02]  /*04b0*/  SGXT R5, R5, 0x1 ;  /* 0x000000010505781a */ /* 0x000fe40000000200 */
[----:B------:R-:W-:Y:S02]  /*04c0*/  LOP3.LUT R12, R4, R11, RZ, 0xfc, !PT ;  /* 0x0000000b040c7212 */ /* 0x000fe400078efcff */
[----:B------:R-:W-:Y:S02]  /*04d0*/  LEA.HI R14, R13, R10, RZ, 0x6 ;  /* 0x0000000a0d0e7211 */ /* 0x000fe400078f30ff */
[----:B------:R-:W-:Y:S01]  /*04e0*/  LEA.HI R13, R5, R12, RZ, 0xc ;  /* 0x0000000c050d7211 */ /* 0x000fe200078f60ff */
[----:B------:R-:W-:Y:S01]  /*04f0*/  IMAD.SHL.U32 R5, R0, 0x8, RZ ;  /* 0x0000000800057824 */ /* 0x000fe200078e00ff */
[----:B------:R-:W-:Y:S02]  /*0500*/  LOP3.LUT R15, R14, 0x3fffc0, RZ, 0xc0, !PT ;  /* 0x003fffc00e0f7812 */ /* 0x000fe400078ec0ff */
[----:B------:R-:W-:-:S03]  /*0510*/  LOP3.LUT R13, R13, 0x3ff000, RZ, 0xc0, !PT ;  /* 0x003ff0000d0d7812 */ /* 0x000fc600078ec0ff */
[----:B------:R-:W-:Y:S01]  /*0520*/  IMAD.IADD R15, R10, 0x1, -R15 ;  /* 0x000000010a0f7824 */ /* 0x000fe200078e0a0f */
[----:B------:R-:W-:Y:S01]  /*0530*/  LOP3.LUT R10, R5, 0x18, RZ, 0xc0, !PT ;  /* 0x00000018050a7812 */ /* 0x000fe200078ec0ff */
[----:B------:R-:W-:Y:S01]  /*0540*/  IMAD.IADD R13, R12, 0x1, -R13 ;  /* 0x000000010c0d7824 */ /* 0x000fe200078e0a0d */
[----:B------:R-:W-:-:S03]  /*0550*/  LOP3.LUT R12, R5, 0x18, R0, 0x48, !PT ;  /* 0x00000018050c7812 */ /* 0x000fc600078e4800 */
[--C-:B------:R-:W-:Y:S02]  /*0560*/  IMAD R15, R15, 0xc00, R10.reuse ;  /* 0x00000c000f0f7824 */ /* 0x100fe400078e020a */
[----:B------:R-:W-:Y:S02]  /*0570*/  IMAD R13, R13, 0xc00, R10 ;  /* 0x00000c000d0d7824 */ /* 0x000fe400078e020a */
[----:B------:R-:W-:Y:S02]  /*0580*/  IMAD R12, R11, 0x20, R12 ;  /* 0x000000200b0c7824 */ /* 0x000fe400078e020c */
[----:B---3--:R-:W-:-:S04]  /*0590*/  IMAD.WIDE R10, R15, 0x2, R8 ;  /* 0x000000020f0a7825 */ /* 0x008fc800078e0208 */
[----:B--2---:R-:W-:Y:S01]  /*05a0*/  IMAD.WIDE R8, R13, 0x2, R6 ;  /* 0x000000020d087825 */ /* 0x004fe200078e0206 */
[----:B------:R-:W-:Y:S02]  /*05b0*/  LEA R6, R12, UR6, 0x1 ;  /* 0x000000060c067c11 */ /* 0x000fe4000f8e08ff */
[----:B------:R-:W-:Y:S01]  /*05c0*/  IADD3 R19, P0, R10, 0xc0, RZ ;  /* 0x000000c00a137810 */ /* 0x000fe20007f1e0ff */
[----:B------:R-:W-:Y:S01]  /*05d0*/  IMAD.MOV.U32 R7, RZ, RZ, -0x20 ;  /* 0xffffffe0ff077424 */ /* 0x000fe200078e00ff */
[----:B------:R-:W-:Y:S01]  /*05e0*/  IADD3 R18, P1, R8, 0xc0, RZ ;  /* 0x000000c008127810 */ /* 0x000fe20007f3e0ff */
[----:B------:R-:W-:Y:S01]  /*05f0*/  @!PT LDS RZ, [RZ] ;  /* 0x00000000fffff984 */ /* 0x000fe20000000800 */
[----:B------:R-:W-:Y:S01]  /*0600*/  @!PT LDS RZ, [RZ] ;  /* 0x00000000fffff984 */ /* 0x000fe20000000800 */
[----:B------:R-:W-:Y:S01]  /*0610*/  @!PT LDS RZ, [RZ] ;  /* 0x00000000fffff984 */ /* 0x000fe20000000800 */
[----:B------:R-:W-:Y:S02]  /*0620*/  LDGSTS.E.BYPASS.128 [R6], desc[UR16][R8.64] ;  /* 0x0000000008067fae */ /* 0x000fe4000b901c50 */
[----:B------:R-:W-:Y:S02]  /*0630*/  IMAD.X R22, RZ, RZ, R11, P0 ;  /* 0x000000ffff167224 */ /* 0x000fe400000e060b */
[----:B------:R-:W0:Y:S01]  /*0640*/  LDGDEPBAR ;  /* 0x00000000000079af */ /* 0x000e220000000000 */
[----:B------:R-:W-:-:S03]  /*0650*/  IMAD.X R21, RZ, RZ, R9, P1 ;  /* 0x000000ffff157224 */ /* 0x000fc600008e0609 */
[----:B------:R-:W-:Y:S04]  /*0660*/  LDGSTS.E.BYPASS.128 [R6+0x4000], desc[UR16][R10.64] ;  /* 0x040000000a067fae */ /* 0x000fe8000b901c50 */
[----:B------:R-:W0:Y:S01]  /*0670*/  LDGDEPBAR ;  /* 0x00000000000079af */ /* 0x000e220000000000 */
[----:B------:R-:W-:Y:S06]  /*0680*/  BAR.SYNC.DEFER_BLOCKING 0x0 ;  /* 0x0000000000007b1d */ /* 0x000fec0000010000 */
[----:B------:R-:W-:Y:S01]  /*0690*/  @!PT LDS RZ, [RZ] ;  /* 0x00000000fffff984 */ /* 0x000fe20000000800 */
[----:B------:R-:W-:Y:S01]  /*06a0*/  @!PT LDS RZ, [RZ] ;  /* 0x00000000fffff984 */ /* 0x000fe20000000800 */
[----:B------:R-:W-:Y:S01]  /*06b0*/  @!PT LDS RZ, [RZ] ;  /* 0x00000000fffff984 */ /* 0x000fe20000000800 */
[----:B------:R-:W-:Y:S04]  /*06c0*/  LDGSTS.E.BYPASS.128 [R6+0x1000], desc[UR16][R8.64+0x40] ;  /* 0x0100004008067fae */ /* 0x000fe8000b901c50 */
[----:B------:R-:W0:Y:S04]  /*06d0*/  LDGDEPBAR ;  /* 0x00000000000079af */ /* 0x000e280000000000 */
[----:B------:R-:W-:Y:S04]  /*06e0*/  LDGSTS.E.BYPASS.128 [R6+0x5000], desc[UR16][R10.64+0x40] ;  /* 0x050000400a067fae */ /* 0x000fe8000b901c50 */
[----:B------:R-:W0:Y:S01]  /*06f0*/  LDGDEPBAR ;  /* 0x00000000000079af */ /* 0x000e220000000000 */
[----:B------:R-:W-:Y:S06]  /*0700*/  BAR.SYNC.DEFER_BLOCKING 0x0 ;  /* 0x0000000000007b1d */ /* 0x000fec0000010000 */
[----:B------:R-:W-:Y:S01]  /*0710*/  @!PT LDS RZ, [RZ] ;  /* 0x00000000fffff984 */ /* 0x000fe20000000800 */
[----:B------:R-:W-:Y:S01]  /*0720*/  @!PT LDS RZ, [RZ] ;  /* 0x00000000fffff984 */ /* 0x000fe20000000800 */
[----:B------:R-:W-:Y:S01]  /*0730*/  @!PT LDS RZ, [RZ] ;  /* 0x00000000fffff984 */ /* 0x000fe20000000800 */
[----:B------:R2:W-:Y:S04]  /*0740*/  LDGSTS.E.BYPASS.128 [R6+0x2000], desc[UR16][R8.64+0x80] ;  /* 0x0200008008067fae */ /* 0x0005e8000b901c50 */
[----:B------:R-:W0:Y:S04]  /*0750*/  LDGDEPBAR ;  /* 0x00000000000079af */ /* 0x000e280000000000 */
[----:B------:R3:W-:Y:S04]  /*0760*/  LDGSTS.E.BYPASS.128 [R6+0x6000], desc[UR16][R10.64+0x80] ;  /* 0x060000800a067fae */ /* 0x0007e8000b901c50 */
[----:B------:R-:W0:Y:S01]  /*0770*/  LDGDEPBAR ;  /* 0x00000000000079af */ /* 0x000e220000000000 */
[----:B--2---:R-:W-:-:S02]  /*0780*/  LOP3.LUT R8, R0, 0x80, RZ, 0xc0, !PT ;  /* 0x0000008000087812 */ /* 0x004fc400078ec0ff */
[----:B------:R-:W-:Y:S02]  /*0790*/  LOP3.LUT R9, R20, 0x7fffffc, RZ, 0xc0, !PT ;  /* 0x07fffffc14097812 */ /* 0x000fe400078ec0ff */
[C---:B------:R-:W-:Y:S02]  /*07a0*/  LOP3.LUT R16, R8.reuse, 0x1000000, RZ, 0xfc, !PT ;  /* 0x0100000008107812 */ /* 0x040fe400078efcff */
[----:B------:R-:W-:-:S07]  /*07b0*/  LOP3.LUT R8, R8, 0x1000002, RZ, 0xfc, !PT ;  /* 0x0100000208087812 */ /* 0x000fce00078efcff */
.L_x_0:
[----:B---3--:R-:W2:Y:S01]  /*07c0*/  SHFL.IDX PT, R10, R9, RZ, 0x1f ;  /* 0x00001fff090a7589 */ /* 0x008ea200000e0000 */
[----:B------:R-:W-:Y:S01]  /*07d0*/  UIADD3 UR20, UR20, 0x1, URZ ;  /* 0x0000000114147890 */ /* 0x000fe2000fffe03f */
[----:B------:R-:W-:-:S04]  /*07e0*/  DEPBAR.LE SB0, 0x4 ;  /* 0x000081000000791a */ /* 0x000fc80000000000 */
[----:B------:R-:W-:Y:S01]  /*07f0*/  UISETP.GE.AND UP0, UPT, UR20, 0x4, UPT ;  /* 0x000000041400788c */ /* 0x000fe2000bf06270 */
[----:B------:R-:W-:Y:S01]  /*0800*/  BAR.SYNC.DEFER_BLOCKING 0x0 ;  /* 0x0000000000007b1d */ /* 0x000fe20000010000 */
[----:B------:R-:W-:Y:S02]  /*0810*/  IMAD.MOV.U32 R17, RZ, RZ, -0x7fffffe0 ;  /* 0x80000020ff117424 */ /* 0x000fe400078e00ff */
[----:B------:R-:W-:Y:S01]  /*0820*/  USEL UR20, UR20, URZ, !UP0 ;  /* 0x0000003f14147287 */ /* 0x000fe2000c000000 */
[----:B------:R-:W-:Y:S02]  /*0830*/  IMAD.MOV.U32 R14, RZ, RZ, R8 ;  /* 0x000000ffff0e7224 */ /* 0x000fe400078e0008 */
[----:B------:R-:W-:Y:S01]  /*0840*/  IMAD.MOV.U32 R11, RZ, RZ, R17 ;  /* 0x000000ffff0b7224 */ /* 0x000fe200078e0011 */
[----:B------:R-:W-:Y:S01]  /*0850*/  ULEA UR5, UR20, UR6, 0xc ;  /* 0x0000000614057291 */ /* 0x000fe2000f8e603f */
[----:B------:R-:W-:Y:S01]  /*0860*/  IMAD.MOV.U32 R15, RZ, RZ, -0x7fffffe0 ;  /* 0x80000020ff0f7424 */ /* 0x000fe200078e00ff */
[----:B------:R-:W-:Y:S01]  /*0870*/  UIADD3 UR20, UR20, 0x1, URZ ;  /* 0x0000000114147890 */ /* 0x000fe2000fffe03f */
[----:B------:R-:W-:Y:S01]  /*0880*/  VIADD R23, R23, 0x1 ;  /* 0x0000000117177836 */ /* 0x000fe20000000000 */
[----:B------:R-:W-:Y:S01]  /*0890*/  UIADD3 UR4, UR5, 0x4000, URZ ;  /* 0x0000400005047890 */ /* 0x000fe2000fffe03f */
[----:B------:R-:W-:Y:S01]  /*08a0*/  IMAD.MOV.U32 R13, RZ, RZ, R21 ;  /* 0x000000ffff0d7224 */ /* 0x000fe200078e0015 */
[----:B------:R-:W-:Y:S01]  /*08b0*/  USHF.R.U32.HI UR8, URZ, 0x4, UR5 ;  /* 0x000000043f087899 */ /* 0x000fe20008011605 */
[----:B------:R-:W-:Y:S01]  /*08c0*/  IMAD.MOV.U32 R12, RZ, RZ, R18 ;  /* 0x000000ffff0c7224 */ /* 0x000fe200078e0012 */
[----:B------:R-:W-:Y:S01]  /*08d0*/  USHF.R.U32.HI UR4, URZ, 0x4, UR4 ;  /* 0x000000043f047899 */ /* 0x000fe20008011604 */
[C---:B------:R-:W-:Y:S01]  /*08e0*/  ISETP.GE.AND P1, PT, R23.reuse, 0x4, PT ;  /* 0x000000041700780c */ /* 0x040fe20003f26270 */
[----:B------:R-:W-:Y:S01]  /*08f0*/  UMOV UR5, URZ ;  /* 0x0000003f00057c82 */ /* 0x000fe20008000000 */
[----:B--2---:R-:W-:Y:S01]  /*0900*/  R2UR UR7, R10 ;  /* 0x000000000a0772ca */ /* 0x004fe200000e0000 */
[----:B------:R-:W-:Y:S01]  /*0910*/  ULOP3.LUT UR4, UR4, 0x3fff, URZ, 0xc0, !UPT ;  /* 0x00003fff04047892 */ /* 0x000fe2000f8ec03f */
[--C-:B------:R-:W-:Y:S01]  /*0920*/  IMAD.MOV.U32 R10, RZ, RZ, R16.reuse ;  /* 0x000000ffff0a7224 */ /* 0x100fe200078e0010 */
[----:B------:R-:W-:Y:S01]  /*0930*/  ULOP3.LUT UR8, UR8, 0x3fff, URZ, 0xc0, !UPT ;  /* 0x00003fff08087892 */ /* 0x000fe2000f8ec03f */
[----:B------:R-:W-:Y:S01]  /*0940*/  SEL R21, R23, RZ, !P1 ;  /* 0x000000ff17157207 */ /* 0x000fe20004800000 */
[----:B------:R-:W-:Y:S01]  /*0950*/  IMAD.MOV.U32 R18, RZ, RZ, R16 ;  /* 0x000000ffff127224 */ /* 0x000fe200078e0010 */
[----:B------:R-:W-:-:S02]  /*0960*/  WARPGROUP.ARRIVE ;  /* 0x00000000000079c5 */ /* 0x000fc40000000000 */
[----:B------:R-:W-:Y:S01]  /*0970*/  UMOV UR9, UR4 ;  /* 0x0000000400097c82 */ /* 0x000fe20008000000 */
[C---:B------:R-:W-:Y:S01]  /*0980*/  IMAD R23, R21.reuse, 0x1000, R6 ;  /* 0x0000100015177824 */ /* 0x040fe200078e0206 */
[----:B------:R-:W-:Y:S01]  /*0990*/  IADD3 R10, P0, R10, UR9, RZ ;  /* 0x000000090a0a7c10 */ /* 0x000fe2000ff1e0ff */
[----:B------:R-:W-:Y:S01]  /*09a0*/  UMOV UR9, UR5 ;  /* 0x0000000500097c82 */ /* 0x000fe20008000000 */
[----:B------:R-:W-:Y:S01]  /*09b0*/  VIADD R21, R21, 0x1 ;  /* 0x0000000115157836 */ /* 0x000fe20000000000 */
[----:B------:R-:W-:Y:S01]  /*09c0*/  USHF.L.U32 UR7, UR7, 0x6, URZ ;  /* 0x0000000607077899 */ /* 0x000fe2000800063f */
[----:B------:R-:W-:Y:S02]  /*09d0*/  IADD3.X R11, R11, UR9, RZ, P0, !PT ;  /* 0x000000090b0b7c10 */ /* 0x000fe400087fe4ff */
[----:B------:R-:W-:Y:S01]  /*09e0*/  R2UR UR10, R10 ;  /* 0x000000000a0a72ca */ /* 0x000fe200000e0000 */
[----:B------:R-:W-:Y:S01]  /*09f0*/  ULOP3.LUT UR7, UR7, 0xc0, URZ, 0xc0, !UPT ;  /* 0x000000c007077892 */ /* 0x000fe2000f8ec03f */
[----:B------:R-:W-:Y:S01]  /*0a00*/  R2UR UR11, R11 ;  /* 0x000000000b0b72ca */ /* 0x000fe200000e0000 */
[----:B------:R-:W-:Y:S01]  /*0a10*/  IMAD.MOV.U32 R10, RZ, RZ, R14 ;  /* 0x000000ffff0a7224 */ /* 0x000fe200078e000e */
[----:B------:R-:W-:Y:S01]  /*0a20*/  ISETP.GE.AND P1, PT, R21, 0x4, PT ;  /* 0x000000041500780c */ /* 0x000fe20003f26270 */
[----:B------:R-:W-:Y:S01]  /*0a30*/  UIADD3 UR12, UP0, UR7, UR8, URZ ;  /* 0x00000008070c7290 */ /* 0x000fe2000ff1e03f */
[----:B------:R-:W-:-:S02]  /*0a40*/  IMAD.MOV.U32 R11, RZ, RZ, R15 ;  /* 0x000000ffff0b7224 */ /* 0x000fc400078e000f */
[----:B------:R-:W-:Y:S01]  /*0a50*/  SEL R21, R21, RZ, !P1 ;  /* 0x000000ff15157207 */ /* 0x000fe20004800000 */
[----:B------:R-:W-:Y:S02]  /*0a60*/  UIADD3.X UR13, URZ, URZ, URZ, UP0, !UPT ;  /* 0x0000003f3f0d7290 */ /* 0x000fe400087fe43f */
[----:B------:R-:W-:Y:S02]  /*0a70*/  ULOP3.LUT UR8, UR12, 0x1000000, URZ, 0xfc, !UPT ;  /* 0x010000000c087892 */ /* 0x000fe4000f8efc3f */
[----:B------:R-:W-:Y:S02]  /*0a80*/  ULOP3.LUT UR9, UR13, 0x80000020, URZ, 0xfc, !UPT ;  /* 0x800000200d097892 */ /* 0x000fe4000f8efc3f */
[----:B------:R-:W-:-:S04]  /*0a90*/  UISETP.GE.AND UP0, UPT, UR20, 0x4, UPT ;  /* 0x000000041400788c */ /* 0x000fc8000bf06270 */
[----:B------:R-:W-:-:S03]  /*0aa0*/  USEL UR20, UR20, URZ, !UP0 ;  /* 0x0000003f14147287 */ /* 0x000fc6000c000000 */
[----:B------:R-:W-:Y:S01]  /*0ab0*/  HGMMA.64x32x16.F32.BF16 R24, gdesc[UR8], R24 ;  /* 0x00600000081879f0 */ /* 0x000fe20008701818 */
[----:B------:R-:W-:Y:S01]  /*0ac0*/  UMOV UR8, UR4 ;  /* 0x0000000400087c82 */ /* 0x000fe20008000000 */
[----:B------:R-:W-:Y:S01]  /*0ad0*/  UMOV UR9, 0x80000020 ;  /* 0x8000002000097882 */ /* 0x000fe20000000000 */
[----:B------:R-:W-:Y:S01]  /*0ae0*/  IADD3 R10, P0, R10, UR8, RZ ;  /* 0x000000080a0a7c10 */ /* 0x000fe2000ff1e0ff */
[----:B------:R-:W-:Y:S01]  /*0af0*/  UMOV UR8, 0x1000002 ;  /* 0x0100000200087882 */ /* 0x000fe20000000000 */
[----:B------:R-:W-:Y:S02]  /*0b00*/  ULEA UR4, UR20, UR6, 0xc ;  /* 0x0000000614047291 */ /* 0x000fe4000f8e603f */
[----:B------:R-:W-:Y:S01]  /*0b10*/  IADD3.X R11, R11, UR5, RZ, P0, !PT ;  /* 0x000000050b0b7c10 */ /* 0x000fe200087fe4ff */
[----:B------:R-:W-:Y:S01]  /*0b20*/  UIADD3.64 UR12, UR12, UR8, URZ ;  /* 0x000000080c0c7297 */ /* 0x000fe2000fffe03f */
[----:B------:R-:W-:Y:S01]  /*0b30*/  R2UR UR14, R10 ;  /* 0x000000000a0e72ca */ /* 0x000fe200000e0000 */
[----:B------:R-:W-:Y:S01]  /*0b40*/  VIADD R10, R7, 0x20 ;  /* 0x00000020070a7836 */ /* 0x000fe20000000000 */
[----:B------:R-:W-:Y:S01]  /*0b50*/  R2UR UR15, R11 ;  /* 0x000000000b0f72ca */ /* 0x000fe200000e0000 */
[----:B------:R-:W-:Y:S01]  /*0b60*/  IMAD.MOV.U32 R11, RZ, RZ, R22 ;  /* 0x000000ffff0b7224 */ /* 0x000fe200078e0016 */
[----:B------:R-:W-:-:S02]  /*0b70*/  UIADD3 UR5, UR4, 0x4000, URZ ;  /* 0x0000400004057890 */ /* 0x000fc4000fffe03f */
[----:B------:R-:W-:Y:S01]  /*0b80*/  ISETP.GE.U32.AND P0, PT, R10, 0xba0, PT ;  /* 0x00000ba00a00780c */ /* 0x000fe20003f06070 */
[----:B------:R-:W-:Y:S01]  /*0b90*/  IMAD.MOV.U32 R10, RZ, RZ, R19 ;  /* 0x000000ffff0a7224 */ /* 0x000fe200078e0013 */
[----:B------:R-:W-:Y:S01]  /*0ba0*/  USHF.R.U32.HI UR10, URZ, 0x4, UR5 ;  /* 0x000000043f0a7899 */ /* 0x000fe20008011605 */
[----:B------:R-:W-:Y:S01]  /*0bb0*/  IMAD.MOV.U32 R19, RZ, RZ, R17 ;  /* 0x000000ffff137224 */ /* 0x000fe200078e0011 */
[----:B------:R-:W-:Y:S02]  /*0bc0*/  USHF.R.U32.HI UR5, URZ, 0x4, UR4 ;  /* 0x000000043f057899 */ /* 0x000fe40008011604 */
[----:B------:R-:W-:Y:S02]  /*0bd0*/  ULOP3.LUT UR4, UR10, 0x3fff, URZ, 0xc0, !UPT ;  /* 0x00003fff0a047892 */ /* 0x000fe4000f8ec03f */
[----:B------:R-:W-:Y:S02]  /*0be0*/  ULOP3.LUT UR10, UR5, 0x3fff, URZ, 0xc0, !UPT ;  /* 0x00003fff050a7892 */ /* 0x000fe4000f8ec03f */
[----:B------:R-:W-:Y:S01]  /*0bf0*/  UIADD3 UR20, UR20, 0x1, URZ ;  /* 0x0000000114147890 */ /* 0x000fe2000fffe03f */
[----:B------:R-:W-:-:S02]  /*0c00*/  UMOV UR5, URZ ;  /* 0x0000003f00057c82 */ /* 0x000fc40008000000 */
[----:B------:R-:W-:Y:S01]  /*0c10*/  UMOV UR11, UR4 ;  /* 0x00000004000b7c82 */ /* 0x000fe20008000000 */
[----:B------:R-:W-:Y:S01]  /*0c20*/  UIADD3 UR10, UP0, UR7, UR10, URZ ;  /* 0x0000000a070a7290 */ /* 0x000fe2000ff1e03f */
[----:B------:R-:W-:Y:S03]  /*0c30*/  HGMMA.64x32x16.F32.BF16 R24, gdesc[UR12], R24, gsb0 ;  /* 0x006000000c1879f0 */ /* 0x000fe60008001818 */
[----:B------:R-:W-:Y:S01]  /*0c40*/  ULOP3.LUT UR12, UR10, 0x1000000, URZ, 0xfc, !UPT ;  /* 0x010000000a0c7892 */ /* 0x000fe2000f8efc3f */
[----:B------:R-:W-:Y:S02]  /*0c50*/  WARPGROUP.DEPBAR.LE gsb0, 0x1 ;  /* 0x00008000000079c5 */ /* 0x000fe40000010100 */
[----:B------:R-:W-:Y:S06]  /*0c60*/  BAR.SYNC.DEFER_BLOCKING 0x0 ;  /* 0x0000000000007b1d */ /* 0x000fec0000010000 */
[----:B------:R-:W-:Y:S01]  /*0c70*/  @!PT LDS RZ, [RZ] ;  /* 0x00000000fffff984 */ /* 0x000fe20000000800 */
[----:B------:R-:W-:Y:S01]  /*0c80*/  @!PT LDS RZ, [RZ] ;  /* 0x00000000fffff984 */ /* 0x000fe20000000800 */
[----:B------:R-:W-:Y:S01]  /*0c90*/  @!PT LDS RZ, [RZ] ;  /* 0x00000000fffff984 */ /* 0x000fe20000000800 */
[----:B------:R-:W-:Y:S04]  /*0ca0*/  LDGSTS.E.BYPASS.128 [R23], desc[UR16][R12.64], !P0 ;  /* 0x000000000c177fae */ /* 0x000fe8000c101c50 */
[----:B------:R-:W0:Y:S04]  /*0cb0*/  LDGDEPBAR ;  /* 0x00000000000079af */ /* 0x000e280000000000 */
[----:B------:R2:W-:Y:S01]  /*0cc0*/  LDGSTS.E.BYPASS.128 [R23+0x4000], desc[UR16][R10.64], !P0 ;  /* 0x040000000a177fae */ /* 0x0005e2000c101c50 */
[----:B------:R-:W-:Y:S01]  /*0cd0*/  IADD3 R18, P0, R18, UR11, RZ ;  /* 0x0000000b12127c10 */ /* 0x000fe2000ff1e0ff */
[----:B------:R-:W-:-:S02]  /*0ce0*/  UMOV UR11, UR5 ;  /* 0x00000005000b7c82 */ /* 0x000fc40008000000 */
[----:B------:R-:W0:Y:S01]  /*0cf0*/  LDGDEPBAR ;  /* 0x00000000000079af */ /* 0x000e220000000000 */
[----:B------:R-:W-:Y:S01]  /*0d00*/  IADD3.X R19, R19, UR11, RZ, P0, !PT ;  /* 0x0000000b13137c10 */ /* 0x000fe200087fe4ff */
[----:B------:R-:W-:Y:S01]  /*0d10*/  UIADD3.X UR11, URZ, URZ, URZ, UP0, !UPT ;  /* 0x0000003f3f0b7290 */ /* 0x000fe200087fe43f */
[----:B------:R-:W-:Y:S01]  /*0d20*/  R2UR UR14, R18 ;  /* 0x00000000120e72ca */ /* 0x000fe200000e0000 */
[----:B------:R-:W-:Y:S01]  /*0d30*/  IMAD.MOV.U32 R18, RZ, RZ, R14 ;  /* 0x000000ffff127224 */ /* 0x000fe200078e000e */
[----:B------:R-:W-:Y:S01]  /*0d40*/  R2UR UR15, R19 ;  /* 0x00000000130f72ca */ /* 0x000fe200000e0000 */
[----:B------:R-:W-:Y:S01]  /*0d50*/  ULOP3.LUT UR13, UR11, 0x80000020, URZ, 0xfc, !UPT ;  /* 0x800000200b0d7892 */ /* 0x000fe2000f8efc3f */
[----:B------:R-:W-:Y:S01]  /*0d60*/  IMAD.MOV.U32 R19, RZ, RZ, R15 ;  /* 0x000000ffff137224 */ /* 0x000fe200078e000f */
[----:B------:R-:W-:Y:S01]  /*0d70*/  UISETP.GE.AND UP0, UPT, UR20, 0x4, UPT ;  /* 0x000000041400788c */ /* 0x000fe2000bf06270 */
[C---:B--2---:R-:W-:Y:S02]  /*0d80*/  IMAD R23, R21.reuse, 0x1000, R6 ;  /* 0x0000100015177824 */ /* 0x044fe400078e0206 */
[----:B------:R-:W-:Y:S01]  /*0d90*/  VIADD R21, R21, 0x1 ;  /* 0x0000000115157836 */ /* 0x000fe20000000000 */
[----:B------:R-:W-:-:S04]  /*0da0*/  USEL UR20, UR20, URZ, !UP0 ;  /* 0x0000003f14147287 */ /* 0x000fc8000c000000 */
[----:B------:R-:W-:-:S04]  /*0db0*/  ISETP.GE.AND P1, PT, R21, 0x4, PT ;  /* 0x000000041500780c */ /* 0x000fc80003f26270 */
[----:B------:R-:W-:Y:S01]  /*0dc0*/  SEL R21, R21, RZ, !P1 ;  /* 0x000000ff15157207 */ /* 0x000fe20004800000 */
[----:B------:R-:W-:-:S04]  /*0dd0*/  DEPBAR.LE SB0, 0x4 ;  /* 0x000081000000791a */ /* 0x000fc80000000000 */
[----:B------:R-:W-:Y:S06]  /*0de0*/  BAR.SYNC.DEFER_BLOCKING 0x0 ;  /* 0x0000000000007b1d */ /* 0x000fec0000010000 */
[----:B------:R-:W-:-:S06]  /*0df0*/  WARPGROUP.ARRIVE ;  /* 0x00000000000079c5 */ /* 0x000fcc0000000000 */
[----:B------:R-:W-:Y:S01]  /*0e00*/  HGMMA.64x32x16.F32.BF16 R24, gdesc[UR12], R24 ;  /* 0x006000000c1879f0 */ /* 0x000fe20008701818 */
[----:B------:R-:W-:Y:S01]  /*0e10*/  UMOV UR12, UR4 ;  /* 0x00000004000c7c82 */ /* 0x000fe20008000000 */
[----:B------:R-:W-:Y:S01]  /*0e20*/  ULEA UR4, UR20, UR6, 0xc ;  /* 0x0000000614047291 */ /* 0x000fe2000f8e603f */
[----:B------:R-:W-:Y:S01]  /*0e30*/  IADD3 R18, P0, R18, UR12, RZ ;  /* 0x0000000c12127c10 */ /* 0x000fe2000ff1e0ff */
[----:B------:R-:W-:Y:S02]  /*0e40*/  UIADD3.64 UR12, UR10, UR8, URZ ;  /* 0x000000080a0c7297 */ /* 0x000fe4000fffe03f */
[----:B------:R-:W-:Y:S01]  /*0e50*/  UIADD3 UR20, UR20, 0x1, URZ ;  /* 0x0000000114147890 */ /* 0x000fe2000fffe03f */
[----:B------:R-:W-:Y:S01]  /*0e60*/  IADD3.X R19, R19, UR5, RZ, P0, !PT ;  /* 0x0000000513137c10 */ /* 0x000fe200087fe4ff */
[----:B------:R-:W-:Y:S01]  /*0e70*/  UIADD3 UR5, UR4, 0x4000, URZ ;  /* 0x0000400004057890 */ /* 0x000fe2000fffe03f */
[----:B------:R-:W-:Y:S01]  /*0e80*/  R2UR UR14, R18 ;  /* 0x00000000120e72ca */ /* 0x000fe200000e0000 */
[----:B------:R-:W-:Y:S01]  /*0e90*/  VIADD R18, R7, 0x40 ;  /* 0x0000004007127836 */ /* 0x000fe20000000000 */
[----:B------:R-:W-:Y:S01]  /*0ea0*/  R2UR UR15, R19 ;  /* 0x00000000130f72ca */ /* 0x000fe200000e0000 */
[----:B------:R-:W-:Y:S01]  /*0eb0*/  USHF.R.U32.HI UR10, URZ, 0x4, UR5 ;  /* 0x000000043f0a7899 */ /* 0x000fe20008011605 */
[----:B------:R-:W-:Y:S01]  /*0ec0*/  IMAD.MOV.U32 R19, RZ, RZ, R17 ;  /* 0x000000ffff137224 */ /* 0x000fe200078e0011 */
[----:B------:R-:W-:Y:S01]  /*0ed0*/  USHF.R.U32.HI UR5, URZ, 0x4, UR4 ;  /* 0x000000043f057899 */ /* 0x000fe20008011604 */
[----:B------:R-:W-:Y:S01]  /*0ee0*/  ISETP.GE.U32.AND P0, PT, R18, 0xba0, PT ;  /* 0x00000ba01200780c */ /* 0x000fe20003f06070 */
[----:B------:R-:W-:Y:S01]  /*0ef0*/  ULOP3.LUT UR4, UR10, 0x3fff, URZ, 0xc0, !UPT ;  /* 0x00003fff0a047892 */ /* 0x000fe2000f8ec03f */
[----:B------:R-:W-:Y:S01]  /*0f00*/  IMAD.MOV.U32 R18, RZ, RZ, R16 ;  /* 0x000000ffff127224 */ /* 0x000fe200078e0010 */
[----:B------:R-:W-:-:S03]  /*0f10*/  ULOP3.LUT UR10, UR5, 0x3fff, URZ, 0xc0, !UPT ;  /* 0x00003fff050a7892 */ /* 0x000fc6000f8ec03f */
[----:B------:R-:W-:Y:S01]  /*0f20*/  UMOV UR5, URZ ;  /* 0x0000003f00057c82 */ /* 0x000fe20008000000 */
[----:B------:R-:W-:Y:S01]  /*0f30*/  UIADD3 UR10, UP0, UR7, UR10, URZ ;  /* 0x0000000a070a7290 */ /* 0x000fe2000ff1e03f */
[----:B------:R-:W-:Y:S01]  /*0f40*/  UMOV UR11, UR4 ;  /* 0x00000004000b7c82 */ /* 0x000fe20008000000 */
[----:B------:R-:W-:Y:S02]  /*0f50*/  HGMMA.64x32x16.F32.BF16 R24, gdesc[UR12], R24, gsb0 ;  /* 0x006000000c1879f0 */ /* 0x000fe40008001818 */
        /* <DEDUP_REMOVED lines=123> */
[----:B------:R-:W-:Y:S01]  /*1710*/  ISETP.GE.AND P1, PT, R21, 0x4, PT ;  /* 0x000000041500780c */ /* 0x000fe20003f26270 */
[----:B------:R-:W-:-:S04]  /*1720*/  DEPBAR.LE SB0, 0x4 ;  /* 0x000081000000791a */ /* 0x000fc80000000000 */
[----:B------:R-:W-:Y:S06]  /*1730*/  BAR.SYNC.DEFER_BLOCKING 0x0 ;  /* 0x0000000000007b1d */ /* 0x000fec0000010000 */
[----:B------:R-:W-:-:S06]  /*1740*/  WARPGROUP.ARRIVE ;  /* 0x00000000000079c5 */ /* 0x000fcc0000000000 */
[----:B------:R-:W-:Y:S01]  /*1750*/  HGMMA.64x32x16.F32.BF16 R24, gdesc[UR12], R24 ;  /* 0x006000000c1879f0 */ /* 0x000fe20008701818 */
[----:B------:R-:W-:Y:S01]  /*1760*/  UMOV UR12, UR4 ;  /* 0x00000004000c7c82 */ /* 0x000fe20008000000 */
[----:B------:R-:W-:Y:S01]  /*1770*/  ULEA UR4, UR20, UR6, 0xc ;  /* 0x0000000614047291 */ /* 0x000fe2000f8e603f */
[----:B------:R-:W-:Y:S01]  /*1780*/  IADD3 R18, P0, R18, UR12, RZ ;  /* 0x0000000c12127c10 */ /* 0x000fe2000ff1e0ff */
[----:B------:R-:W-:-:S03]  /*1790*/  UIADD3.64 UR12, UR10, UR8, URZ ;  /* 0x000000080a0c7297 */ /* 0x000fc6000fffe03f */
[----:B------:R-:W-:Y:S01]  /*17a0*/  IADD3.X R19, R19, UR5, RZ, P0, !PT ;  /* 0x0000000513137c10 */ /* 0x000fe200087fe4ff */
[----:B------:R-:W-:Y:S01]  /*17b0*/  UIADD3 UR5, UR4, 0x4000, URZ ;  /* 0x0000400004057890 */ /* 0x000fe2000fffe03f */
[----:B------:R-:W-:Y:S01]  /*17c0*/  R2UR UR14, R18 ;  /* 0x00000000120e72ca */ /* 0x000fe200000e0000 */
[----:B------:R-:W-:Y:S01]  /*17d0*/  VIADD R18, R7, 0xa0 ;  /* 0x000000a007127836 */ /* 0x000fe20000000000 */
[----:B------:R-:W-:Y:S01]  /*17e0*/  R2UR UR15, R19 ;  /* 0x00000000130f72ca */ /* 0x000fe200000e0000 */
[----:B------:R-:W-:Y:S01]  /*17f0*/  USHF.R.U32.HI UR10, URZ, 0x4, UR5 ;  /* 0x000000043f0a7899 */ /* 0x000fe20008011605 */
[----:B------:R-:W-:Y:S01]  /*1800*/  VIADD R7, R7, 0xc0 ;  /* 0x000000c007077836 */ /* 0x000fe20000000000 */
[----:B------:R-:W-:Y:S01]  /*1810*/  USHF.R.U32.HI UR5, URZ, 0x4, UR4 ;  /* 0x000000043f057899 */ /* 0x000fe20008011604 */
[----:B------:R-:W-:Y:S01]  /*1820*/  ISETP.GE.U32.AND P0, PT, R18, 0xba0, PT ;  /* 0x00000ba01200780c */ /* 0x000fe20003f06070 */
[----:B------:R-:W-:Y:S01]  /*1830*/  ULOP3.LUT UR4, UR10, 0x3fff, URZ, 0xc0, !UPT ;  /* 0x00003fff0a047892 */ /* 0x000fe2000f8ec03f */
[----:B------:R-:W-:Y:S01]  /*1840*/  IMAD.MOV.U32 R18, RZ, RZ, R16 ;  /* 0x000000ffff127224 */ /* 0x000fe200078e0010 */
[----:B------:R-:W-:-:S03]  /*1850*/  ULOP3.LUT UR18, UR5, 0x3fff, URZ, 0xc0, !UPT ;  /* 0x00003fff05127892 */ /* 0x000fc6000f8ec03f */
[----:B------:R-:W-:Y:S01]  /*1860*/  UMOV UR5, URZ ;  /* 0x0000003f00057c82 */ /* 0x000fe20008000000 */
[----:B------:R-:W-:Y:S01]  /*1870*/  UIADD3 UR18, UP0, UR7, UR18, URZ ;  /* 0x0000001207127290 */ /* 0x000fe2000ff1e03f */
[----:B------:R-:W-:Y:S02]  /*1880*/  UMOV UR10, UR4 ;  /* 0x00000004000a7c82 */ /* 0x000fe40008000000 */
[----:B------:R-:W-:Y:S01]  /*1890*/  UMOV UR7, UR5 ;  /* 0x0000000500077c82 */ /* 0x000fe20008000000 */
[----:B------:R-:W-:-:S04]  /*18a0*/  UIADD3.X UR19, URZ, URZ, URZ, UP0, !UPT ;  /* 0x0000003f3f137290 */ /* 0x000fc800087fe43f */
[----:B------:R-:W-:Y:S01]  /*18b0*/  UIADD3.64 UR8, UR18, UR8, URZ ;  /* 0x0000000812087297 */ /* 0x000fe2000fffe03f */
[----:B------:R-:W-:Y:S01]  /*18c0*/  HGMMA.64x32x16.F32.BF16 R24, gdesc[UR12], R24, gsb0 ;  /* 0x006000000c1879f0 */ /* 0x000fe20008001818 */
[----:B------:R-:W-:Y:S02]  /*18d0*/  ULOP3.LUT UR12, UR18, 0x1000000, URZ, 0xfc, !UPT ;  /* 0x01000000120c7892 */ /* 0x000fe4000f8efc3f */
        /* <DEDUP_REMOVED lines=9> */
[----:B------:R-:W-:-:S03]  /*1970*/  IADD3 R18, P0, R18, UR10, RZ ;  /* 0x0000000a12127c10 */ /* 0x000fc6000ff1e0ff */
[----:B------:R-:W0:Y:S01]  /*1980*/  LDGDEPBAR ;  /* 0x00000000000079af */ /* 0x000e220000000000 */
[----:B------:R-:W-:Y:S01]  /*1990*/  IADD3.X R19, R17, UR7, RZ, P0, !PT ;  /* 0x0000000711137c10 */ /* 0x000fe200087fe4ff */
[----:B------:R-:W-:Y:S01]  /*19a0*/  IMAD.MOV.U32 R17, RZ, RZ, R14 ;  /* 0x000000ffff117224 */ /* 0x000fe200078e000e */
[----:B------:R-:W-:Y:S01]  /*19b0*/  R2UR UR14, R18 ;  /* 0x00000000120e72ca */ /* 0x000fe200000e0000 */
[----:B------:R-:W-:Y:S01]  /*19c0*/  UMOV UR7, UR4 ;  /* 0x0000000400077c82 */ /* 0x000fe20008000000 */
[----:B------:R-:W-:Y:S02]  /*19d0*/  R2UR UR15, R19 ;  /* 0x00000000130f72ca */ /* 0x000fe400000e0000 */
[----:B------:R-:W-:Y:S02]  /*19e0*/  IADD3 R18, P0, R17, UR7, RZ ;  /* 0x0000000711127c10 */ /* 0x000fe4000ff1e0ff */
[----:B--2---:R-:W-:Y:S02]  /*19f0*/  SEL R23, R21, RZ, !P1 ;  /* 0x000000ff15177207 */ /* 0x004fe40004800000 */
[----:B------:R-:W-:-:S02]  /*1a00*/  IADD3.X R19, R15, UR5, RZ, P0, !PT ;  /* 0x000000050f137c10 */ /* 0x000fc400087fe4ff */
[----:B------:R-:W-:Y:S01]  /*1a10*/  R2UR UR10, R18 ;  /* 0x00000000120a72ca */ /* 0x000fe200000e0000 */
[----:B------:R-:W-:Y:S01]  /*1a20*/  IMAD R15, R23, 0x1000, R6 ;  /* 0x00001000170f7824 */ /* 0x000fe200078e0206 */
[----:B------:R-:W-:Y:S02]  /*1a30*/  R2UR UR11, R19 ;  /* 0x00000000130b72ca */ /* 0x000fe400000e0000 */
[----:B------:R-:W-:Y:S02]  /*1a40*/  ISETP.GE.U32.AND P0, PT, R7, 0xba0, PT ;  /* 0x00000ba00700780c */ /* 0x000fe40003f06070 */
[----:B------:R-:W-:Y:S02]  /*1a50*/  IADD3 R19, P1, R10, 0x180, RZ ;  /* 0x000001800a137810 */ /* 0x000fe40007f3e0ff */
[----:B------:R-:W-:Y:S01]  /*1a60*/  IADD3 R18, P2, R12, 0x180, RZ ;  /* 0x000001800c127810 */ /* 0x000fe20007f5e0ff */
[----:B------:R-:W-:-:S04]  /*1a70*/  DEPBAR.LE SB0, 0x4 ;  /* 0x000081000000791a */ /* 0x000fc80000000000 */
[----:B------:R-:W-:Y:S01]  /*1a80*/  BAR.SYNC.DEFER_BLOCKING 0x0 ;  /* 0x0000000000007b1d */ /* 0x000fe20000010000 */
[----:B------:R-:W-:Y:S02]  /*1a90*/  IMAD.X R22, RZ, RZ, R11, P1 ;  /* 0x000000ffff167224 */ /* 0x000fe400008e060b */
[----:B------:R-:W-:-:S03]  /*1aa0*/  IMAD.X R21, RZ, RZ, R13, P2 ;  /* 0x000000ffff157224 */ /* 0x000fc600010e060d */
[----:B------:R-:W-:-:S06]  /*1ab0*/  WARPGROUP.ARRIVE ;  /* 0x00000000000079c5 */ /* 0x000fcc0000000000 */
[----:B------:R-:W-:Y:S04]  /*1ac0*/  HGMMA.64x32x16.F32.BF16 R24, gdesc[UR12], R24 ;  /* 0x006000000c1879f0 */ /* 0x000fe80008701818 */
[----:B------:R-:W-:Y:S03]  /*1ad0*/  HGMMA.64x32x16.F32.BF16 R24, gdesc[UR8], R24, gsb0 ;  /* 0x00600000081879f0 */ /* 0x000fe60008001818 */
[----:B------:R-:W-:Y:S02]  /*1ae0*/  WARPGROUP.DEPBAR.LE gsb0, 0x1 ;  /* 0x00008000000079c5 */ /* 0x000fe40000010100 */
[----:B------:R-:W-:Y:S06]  /*1af0*/  BAR.SYNC.DEFER_BLOCKING 0x0 ;  /* 0x0000000000007b1d */ /* 0x000fec0000010000 */
[----:B------:R-:W-:Y:S01]  /*1b00*/  @!PT LDS RZ, [RZ] ;  /* 0x00000000fffff984 */ /* 0x000fe20000000800 */
[----:B------:R-:W-:Y:S01]  /*1b10*/  @!PT LDS RZ, [RZ] ;  /* 0x00000000fffff984 */ /* 0x000fe20000000800 */
[----:B------:R-:W-:Y:S01]  /*1b20*/  @!PT LDS RZ, [RZ] ;  /* 0x00000000fffff984 */ /* 0x000fe20000000800 */
[----:B------:R2:W-:Y:S04]  /*1b30*/  LDGSTS.E.BYPASS.128 [R15], desc[UR16][R12.64+0x140], !P0 ;  /* 0x000001400c0f7fae */ /* 0x0005e8000c101c50 */
[----:B------:R-:W0:Y:S04]  /*1b40*/  LDGDEPBAR ;  /* 0x00000000000079af */ /* 0x000e280000000000 */
[----:B------:R2:W-:Y:S01]  /*1b50*/  LDGSTS.E.BYPASS.128 [R15+0x4000], desc[UR16][R10.64+0x140], !P0 ;  /* 0x040001400a0f7fae */ /* 0x0005e2000c101c50 */
[----:B------:R-:W-:-:S03]  /*1b60*/  ISETP.GE.U32.AND P0, PT, R7, 0xbe0, PT ;  /* 0x00000be00700780c */ /* 0x000fc60003f06070 */
[----:B------:R-:W0:Y:S10]  /*1b70*/  LDGDEPBAR ;  /* 0x00000000000079af */ /* 0x000e340000000000 */
[----:B--2---:R-:W-:Y:S05]  /*1b80*/  @!P0 BRA `(.L_x_0) ;  /* 0xffffffec000c8947 */ /* 0x004fea000383ffff */
[----:B------:R-:W-:Y:S02]  /*1b90*/  WARPGROUP.DEPBAR.LE gsb0, 0x0 ;  /* 0x00008000000079c5 */ /* 0x000fe40000010000 */
[----:B------:R-:W-:Y:S01]  /*1ba0*/  IMAD.SHL.U32 R6, R0, 0x2, RZ ;  /* 0x0000000200067824 */ /* 0x000fe200078e00ff */
[----:B------:R-:W-:-:S04]  /*1bb0*/  DEPBAR.LE SB0, 0x0 ;  /* 0x000080000000791a */ /* 0x000fc80000000000 */
[--C-:B------:R-:W-:Y:S01]  /*1bc0*/  SHF.R.U32.HI R8, RZ, 0x2, R0.reuse ;  /* 0x00000002ff087819 */ /* 0x100fe20000011600 */
[----:B------:R-:W-:Y:S01]  /*1bd0*/  IMAD.SHL.U32 R9, R20, 0x10, RZ ;  /* 0x0000001014097824 */ /* 0x000fe200078e00ff */
[----:B------:R-:W-:Y:S02]  /*1be0*/  LOP3.LUT R7, R6, 0x6, RZ, 0xc0, !PT ;  /* 0x0000000606077812 */ /* 0x000fe400078ec0ff */
[----:B------:R-:W-:Y:S02]  /*1bf0*/  SGXT.U32 R6, R8, 0x3 ;  /* 0x000000030806781a */ /* 0x000fe40000000000 */
[----:B------:R-:W-:Y:S02]  /*1c00*/  LOP3.LUT R11, R7, 0x20, R2, 0xf8, !PT ;  /* 0x00000020070b7812 */ /* 0x000fe400078ef802 */
[----:B------:R-:W-:Y:S02]  /*1c10*/  LOP3.LUT R2, R6, 0x30, R9, 0xf8, !PT ;  /* 0x0000003006027812 */ /* 0x000fe400078ef809 */
[----:B------:R-:W2:Y:S01]  /*1c20*/  LDC.64 R6, c[0x0][0x210] ;  /* 0x00008400ff067b82 */ /* 0x000ea20000000a00 */
[----:B------:R-:W-:-:S02]  /*1c30*/  SHF.R.U32.HI R8, RZ, 0x3, R0 ;  /* 0x00000003ff087819 */ /* 0x000fc40000011600 */
[----:B------:R-:W-:Y:S01]  /*1c40*/  IMAD R2, R2, 0x48, R11 ;  /* 0x0000004802027824 */ /* 0x000fe200078e020b */
[----:B------:R-:W-:Y:S02]  /*1c50*/  LOP3.LUT R3, R3, 0x38, R5, 0xf8, !PT ;  /* 0x0000003803037812 */ /* 0x000fe400078ef805 */
[----:B------:R-:W-:Y:S02]  /*1c60*/  CS2R R10, SRZ ;  /* 0x00000000000a7805 */ /* 0x000fe4000001ff00 */
[----:B------:R-:W-:Y:S02]  /*1c70*/  SGXT.U32 R9, R8, 0x5 ;  /* 0x000000050809781a */ /* 0x000fe40000000000 */
[----:B------:R-:W-:Y:S01]  /*1c80*/  LEA R16, R2, UR6, 0x2 ;  /* 0x0000000602107c11 */ /* 0x000fe2000f8e10ff */
[----:B------:R-:W-:Y:S01]  /*1c90*/  BAR.SYNC.DEFER_BLOCKING 0x0 ;  /* 0x0000000000007b1d */ /* 0x000fe20000010000 */
[----:B------:R-:W-:Y:S02]  /*1ca0*/  LOP3.LUT R4, R9, R4, RZ, 0xfc, !PT ;  /* 0x0000000409047212 */ /* 0x000fe400078efcff */
[----:B------:R-:W-:-:S02]  /*1cb0*/  CS2R R8, SRZ ;  /* 0x0000000000087805 */ /* 0x000fc4000001ff00 */
[----:B------:R-:W-:-:S04]  /*1cc0*/  ISETP.GE.AND P0, PT, R3, 0x40, PT ;  /* 0x000000400300780c */ /* 0x000fc80003f06270 */
[C---:B------:R-:W-:Y:S01]  /*1cd0*/  ISETP.LT.AND P1, PT, R4.reuse, 0x1000, !P0 ;  /* 0x000010000400780c */ /* 0x040fe20004721270 */
[----:B--2---:R-:W-:Y:S01]  /*1ce0*/  IMAD.WIDE R6, R3, 0x2, R6 ;  /* 0x0000000203067825 */ /* 0x004fe200078e0206 */
[----:B------:R-:W-:Y:S04]  /*1cf0*/  STS.64 [R16], R24 ;  /* 0x0000001810007388 */ /* 0x000fe80000000a00 */
[----:B------:R-:W-:Y:S04]  /*1d00*/  STS.64 [R16+0x900], R26 ;  /* 0x0009001a10007388 */ /* 0x000fe80000000a00 */
[----:B------:R-:W-:Y:S04]  /*1d10*/  STS.64 [R16+0x20], R28 ;  /* 0x0000201c10007388 */ /* 0x000fe80000000a00 */
[----:B------:R-:W-:Y:S04]  /*1d20*/  STS.64 [R16+0x920], R30 ;  /* 0x0009201e10007388 */ /* 0x000fe80000000a00 */
[----:B------:R2:W-:Y:S04]  /*1d30*/  STS.64 [R16+0x40], R32 ;  /* 0x0000402010007388 */ /* 0x0005e80000000a00 */
[----:B------:R-:W-:Y:S04]  /*1d40*/  STS.64 [R16+0x940], R34 ;  /* 0x0009402210007388 */ /* 0x000fe80000000a00 */
[----:B------:R-:W-:Y:S04]  /*1d50*/  STS.64 [R16+0x60], R36 ;  /* 0x0000602410007388 */ /* 0x000fe80000000a00 */
[----:B------:R-:W-:Y:S01]  /*1d60*/  STS.64 [R16+0x960], R38 ;  /* 0x0009602610007388 */ /* 0x000fe20000000a00 */
[----:B------:R-:W-:Y:S01]  /*1d70*/  BAR.SYNC.DEFER_BLOCKING 0x0 ;  /* 0x0000000000007b1d */ /* 0x000fe20000010000 */
[----:B------:R-:W-:-:S04]  /*1d80*/  LOP3.LUT R2, R4, 0x20, RZ, 0xfc, !PT ;  /* 0x0000002004027812 */ /* 0x000fc800078efcff */
[----:B------:R-:W-:Y:S01]  /*1d90*/  ISETP.LT.AND P0, PT, R2, 0x1000, !P0 ;  /* 0x000010000200780c */ /* 0x000fe20004701270 */
[----:B------:R-:W3:Y:S01]  /*1da0*/  @P1 LDG.E.EL.128 R8, desc[UR16][R6.64] ;  /* 0x0000001006081981 */ /* 0x000ee2000c2e1d00 */
[----:B------:R-:W-:Y:S02]  /*1db0*/  CS2R R12, SRZ ;  /* 0x00000000000c7805 */ /* 0x000fe4000001ff00 */
[----:B------:R-:W-:-:S09]  /*1dc0*/  CS2R R14, SRZ ;  /* 0x00000000000e7805 */ /* 0x000fd2000001ff00 */
[----:B------:R4:W5:Y:S01]  /*1dd0*/  @P0 LDG.E.EL.128 R12, desc[UR16][R6.64] ;  /* 0x00000010060c0981 */ /* 0x000962000c2e1d00 */
[----:B------:R-:W-:Y:S01]  /*1de0*/  SHF.R.U32.HI R0, RZ, 0x3, R0 ;  /* 0x00000003ff007819 */ /* 0x000fe20000011600 */
[----:B------:R-:W-:Y:S01]  /*1df0*/  IMAD.SHL.U32 R17, R20, 0x4, RZ ;  /* 0x0000000414117824 */ /* 0x000fe200078e00ff */
[----:B------:R-:W-:Y:S02]  /*1e00*/  LOP3.LUT R5, R5, 0x38, RZ, 0xc0, !PT ;  /* 0x0000003805057812 */ /* 0x000fe400078ec0ff */
[----:B------:R-:W-:-:S04]  /*1e10*/  SGXT.U32 R0, R0, 0x2 ;  /* 0x000000020000781a */ /* 0x000fc80000000000 */
[----:B------:R-:W-:-:S05]  /*1e20*/  LOP3.LUT R0, R0, 0x1c, R17, 0xf8, !PT ;  /* 0x0000001c00007812 */ /* 0x000fca00078ef811 */
[----:B------:R-:W-:-:S05]  /*1e30*/  IMAD R0, R0, 0x48, R5 ;  /* 0x0000004800007824 */ /* 0x000fca00078e0205 */
[----:B------:R-:W-:Y:S01]  /*1e40*/  LEA R5, R0, UR6, 0x2 ;  /* 0x0000000600057c11 */ /* 0x000fe2000f8e10ff */
[--C-:B------:R-:W-:Y:S02]  /*1e50*/  IMAD R0, R4, 0x40, R3.reuse ;  /* 0x0000004004007824 */ /* 0x100fe400078e0203 */
[----:B------:R-:W-:Y:S02]  /*1e60*/  IMAD R3, R2, 0x40, R3 ;  /* 0x0000004002037824 */ /* 0x000fe400078e0203 */
[----:B------:R-:W2:Y:S04]  /*1e70*/  LDS.128 R28, [R5] ;  /* 0x00000000051c7984 */ /* 0x000ea80000000c00 */
[----:B------:R-:W2:Y:S04]  /*1e80*/  LDS.128 R24, [R5+0x10] ;  /* 0x0000100005187984 */ /* 0x000ea80000000c00 */
[----:B------:R-:W2:Y:S04]  /*1e90*/  LDS.128 R20, [R5+0x2400] ;  /* 0x0024000005147984 */ /* 0x000ea80000000c00 */
[----:B------:R2:W2:Y:S01]  /*1ea0*/  LDS.128 R16, [R5+0x2410] ;  /* 0x0024100005107984 */ /* 0x0004a20000000c00 */
[C---:B---3--:R-:W-:Y:S01]  /*1eb0*/  PRMT R2, R8.reuse, 0x7632, R2 ;  /* 0x0000763208027816 */ /* 0x048fe20000000002 */
[----:B--2---:R-:W-:Y:S01]  /*1ec0*/  IMAD.U32 R33, R8, 0x10000, RZ ;  /* 0x0001000008217824 */ /* 0x004fe200078e00ff */
[C---:B------:R-:W-:Y:S01]  /*1ed0*/  PRMT R4, R9.reuse, 0x7632, R4 ;  /* 0x0000763209047816 */ /* 0x040fe20000000004 */
[----:B------:R-:W-:Y:S01]  /*1ee0*/  IMAD.U32 R9, R9, 0x10000, RZ ;  /* 0x0001000009097824 */ /* 0x000fe200078e00ff */
[----:B----4-:R-:W-:Y:S01]  /*1ef0*/  PRMT R6, R10, 0x7632, R6 ;  /* 0x000076320a067816 */ /* 0x010fe20000000006 */
[----:B------:R-:W-:Y:S01]  /*1f00*/  IMAD.U32 R2, R2, 0x10000, RZ ;  /* 0x0001000002027824 */ /* 0x000fe200078e00ff */
[----:B------:R-:W-:Y:S01]  /*1f10*/  PRMT R7, R11, 0x7632, R7 ;  /* 0x000076320b077816 */ /* 0x000fe20000000007 */
[----:B------:R-:W-:-:S02]  /*1f20*/  IMAD.U32 R8, R4, 0x10000, RZ ;  /* 0x0001000004087824 */ /* 0x000fc400078e00ff */
[----:B-1----:R-:W-:Y:S01]  /*1f30*/  FADD R5, R30, R9 ;  /* 0x000000091e057221 */ /* 0x002fe20000000000 */
[----:B------:R-:W-:Y:S01]  /*1f40*/  FADD R29, R29, R2 ;  /* 0x000000021d1d7221 */ /* 0x000fe20000000000 */
[----:B------:R-:W-:Y:S02]  /*1f50*/  IMAD.U32 R35, R10, 0x10000, RZ ;  /* 0x000100000a237824 */ /* 0x000fe400078e00ff */
[----:B------:R-:W-:Y:S01]  /*1f60*/  FADD R2, R31, R8 ;  /* 0x000000081f027221 */ /* 0x000fe20000000000 */
[----:B------:R-:W-:Y:S01]  /*1f70*/  IMAD.U32 R10, R6, 0x10000, RZ ;  /* 0x00010000060a7824 */ /* 0x000fe200078e00ff */
[----:B------:R-:W1:Y:S01]  /*1f80*/  LDC.64 R8, c[0x0][0x228] ;  /* 0x00008a00ff087b82 */ /* 0x000e620000000a00 */
[----:B------:R-:W-:Y:S01]  /*1f90*/  FADD R4, R28, R33 ;  /* 0x000000211c047221 */ /* 0x000fe20000000000 */
[----:B------:R-:W-:Y:S02]  /*1fa0*/  IMAD.U32 R11, R11, 0x10000, RZ ;  /* 0x000100000b0b7824 */ /* 0x000fe400078e00ff */
[--C-:B------:R-:W-:Y:S01]  /*1fb0*/  FADD R33, R25, R10.reuse ;  /* 0x0000000a19217221 */ /* 0x100fe20000000000 */
[----:B------:R-:W-:Y:S01]  /*1fc0*/  IMAD.U32 R28, R7, 0x10000, RZ ;  /* 0x00010000071c7824 */ /* 0x000fe200078e00ff */
[----:B-----5:R-:W-:Y:S01]  /*1fd0*/  PRMT R10, R12, 0x7632, R10 ;  /* 0x000076320c0a7816 */ /* 0x020fe2000000000a */
[----:B------:R-:W-:Y:S01]  /*1fe0*/  FADD R7, R26, R11 ;  /* 0x0000000b1a077221 */ /* 0x000fe20000000000 */
[----:B------:R-:W-:-:S02]  /*1ff0*/  IMAD.U32 R25, R12, 0x10000, RZ ;  /* 0x000100000c197824 */ /* 0x000fc400078e00ff */
[----:B------:R-:W-:Y:S01]  /*2000*/  FADD R28, R27, R28 ;  /* 0x0000001c1b1c7221 */ /* 0x000fe20000000000 */
[C---:B------:R-:W-:Y:S01]  /*2010*/  PRMT R11, R13.reuse, 0x7632, R11 ;  /* 0x000076320d0b7816 */ /* 0x040fe2000000000b */
[----:B------:R-:W-:Y:S01]  /*2020*/  IMAD.U32 R27, R13, 0x10000, RZ ;  /* 0x000100000d1b7824 */ /* 0x000fe200078e00ff */
[----:B------:R-:W-:Y:S01]  /*2030*/  PRMT R12, R14, 0x7632, R12 ;  /* 0x000076320e0c7816 */ /* 0x000fe2000000000c */
[----:B------:R-:W-:Y:S01]  /*2040*/  FADD R6, R24, R35 ;  /* 0x0000002318067221 */ /* 0x000fe20000000000 */
[----:B------:R-:W-:Y:S01]  /*2050*/  PRMT R13, R15, 0x7632, R13 ;  /* 0x000076320f0d7816 */ /* 0x000fe2000000000d */
[----:B------:R-:W-:Y:S01]  /*2060*/  IMAD.U32 R10, R10, 0x10000, RZ ;  /* 0x000100000a0a7824 */ /* 0x000fe200078e00ff */
[----:B------:R-:W-:Y:S01]  /*2070*/  F2FP.BF16.F32.PACK_AB R5, R2, R5 ;  /* 0x000000050205723e */ /* 0x000fe200000010ff */
[----:B------:R-:W-:Y:S01]  /*2080*/  IMAD.U32 R31, R14, 0x10000, RZ ;  /* 0x000100000e1f7824 */ /* 0x000fe200078e00ff */
[----:B------:R-:W-:Y:S01]  /*2090*/  F2FP.BF16.F32.PACK_AB R4, R29, R4 ;  /* 0x000000041d04723e */ /* 0x000fe200000010ff */
[----:B------:R-:W-:-:S02]  /*20a0*/  IMAD.U32 R14, R11, 0x10000, RZ ;  /* 0x000100000b0e7824 */ /* 0x000fc400078e00ff */
[----:B------:R-:W-:Y:S01]  /*20b0*/  FADD R21, R21, R10 ;  /* 0x0000000a15157221 */ /* 0x000fe20000000000 */
[----:B------:R-:W-:Y:S01]  /*20c0*/  IMAD.U32 R15, R15, 0x10000, RZ ;  /* 0x000100000f0f7824 */ /* 0x000fe200078e00ff */
[----:B------:R-:W-:Y:S01]  /*20d0*/  F2FP.BF16.F32.PACK_AB R6, R33, R6 ;  /* 0x000000062106723e */ /* 0x000fe200000010ff */
[----:B------:R-:W-:Y:S01]  /*20e0*/  IMAD.U32 R12, R12, 0x10000, RZ ;  /* 0x000100000c0c7824 */ /* 0x000fe200078e00ff */
[----:B------:R-:W-:Y:S01]  /*20f0*/  F2FP.BF16.F32.PACK_AB R7, R28, R7 ;  /* 0x000000071c07723e */ /* 0x000fe200000010ff */
[----:B------:R-:W-:Y:S02]  /*2100*/  IMAD.U32 R2, R13, 0x10000, RZ ;  /* 0x000100000d027824 */ /* 0x000fe400078e00ff */
[----:B------:R-:W-:Y:S01]  /*2110*/  FADD R20, R20, R25 ;  /* 0x0000001914147221 */ /* 0x000fe20000000000 */
[----:B-1----:R-:W-:-:S04]  /*2120*/  IMAD.WIDE R10, R0, 0x2, R8 ;  /* 0x00000002000a7825 */ /* 0x002fc800078e0208 */
[----:B------:R-:W-:Y:S01]  /*2130*/  FADD R22, R22, R27 ;  /* 0x0000001b16167221 */ /* 0x000fe20000000000 */
[----:B------:R-:W-:Y:S01]  /*2140*/  FADD R23, R23, R14 ;  /* 0x0000000e17177221 */ /* 0x000fe20000000000 */
[----:B------:R-:W-:Y:S01]  /*2150*/  FADD R16, R16, R31 ;  /* 0x0000001f10107221 */ /* 0x000fe20000000000 */
[----:B------:R-:W-:Y:S01]  /*2160*/  FADD R15, R18, R15 ;  /* 0x0000000f120f7221 */ /* 0x000fe20000000000 */
[----:B------:R-:W-:Y:S01]  /*2170*/  FADD R17, R17, R12 ;  /* 0x0000000c11117221 */ /* 0x000fe20000000000 */
[----:B------:R-:W-:Y:S01]  /*2180*/  FADD R2, R19, R2 ;  /* 0x0000000213027221 */ /* 0x000fe20000000000 */
[----:B------:R1:W-:Y:S01]  /*2190*/  @P1 STG.E.128 desc[UR16][R10.64], R4 ;  /* 0x000000040a001986 */ /* 0x0003e2000c101d10 */
[----:B------:R-:W-:Y:S01]  /*21a0*/  IMAD.WIDE R8, R3, 0x2, R8 ;  /* 0x0000000203087825 */ /* 0x000fe200078e0208 */
[----:B------:R-:W-:Y:S02]  /*21b0*/  F2FP.BF16.F32.PACK_AB R12, R21, R20 ;  /* 0x00000014150c723e */ /* 0x000fe400000010ff */
[----:B------:R-:W-:-:S02]  /*21c0*/  F2FP.BF16.F32.PACK_AB R13, R23, R22 ;  /* 0x00000016170d723e */ /* 0x000fc400000010ff */
[----:B------:R-:W-:Y:S02]  /*21d0*/  F2FP.BF16.F32.PACK_AB R14, R17, R16 ;  /* 0x00000010110e723e */ /* 0x000fe400000010ff */
[----:B------:R-:W-:Y:S01]  /*21e0*/  F2FP.BF16.F32.PACK_AB R15, R2, R15 ;  /* 0x0000000f020f723e */ /* 0x000fe200000010ff */
[----:B------:R-:W-:Y:S06]  /*21f0*/  @!P0 EXIT ;  /* 0x000000000000894d */ /* 0x000fec0003800000 */
[----:B------:R-:W-:Y:S01]  /*2200*/  STG.E.128 desc[UR16][R8.64], R12 ;  /* 0x0000000c08007986 */ /* 0x000fe2000c101d10 */
[----:B------:R-:W-:Y:S05]  /*2210*/  EXIT ;  /* 0x000000000000794d */ /* 0x000fea0003800000 */
.L_x_1:
[----:B------:R-:W-:-:S00]  /*2220*/  BRA `(.L_x_1) ;  /* 0xfffffffc00fc7947 */ /* 0x000fc0000383ffff */
[----:B------:R-:W-:-:S00]  /*2230*/  NOP ;  /* 0x0000000000007918 */ /* 0x000fc00000000000 */
        /* <DEDUP_REMOVED lines=12> */
.L_x_2:


//--------------------- .nv.shared.triton_mm      --------------------------
	.section	.nv.shared.triton_mm,"aw",@nobits
	.sectionflags	@""
	.align	16
	.zero		1024


//--------------------- .nv.constant0.triton_mm   --------------------------
	.section	.nv.constant0.triton_mm,"a",@progbits
	.sectionflags	@""
	.align	4
.nv.constant0.triton_mm:
	.zero		560
